	.headerflags	@"EF_CUDA_TEXMODE_UNIFIED EF_CUDA_64BIT_ADDRESS EF_CUDA_ACCELERATORS EF_CUDA_SM90 EF_CUDA_VIRTUAL_SM(EF_CUDA_SM90)"
	.elftype	@"ET_EXEC"


//--------------------- .nv.info                  --------------------------
	.section	.nv.info,"",@"SHT_CUDA_INFO"
	.align	4


	//----- nvinfo : EIATTR_REGCOUNT
	.align		4
        /*0000*/ 	.byte	0x04, 0x2f
        /*0002*/ 	.short	(.L_1 - .L_0)
	.align		4
.L_0:
        /*0004*/ 	.word	index@(triton_per_fused_mean_mul_sigmoid_26)
        /*0008*/ 	.word	0x00000011


	//----- nvinfo : EIATTR_MIN_STACK_SIZE
	.align		4
.L_1:
        /*000c*/ 	.byte	0x04, 0x12
        /*000e*/ 	.short	(.L_3 - .L_2)
	.align		4
.L_2:
        /*0010*/ 	.word	index@(triton_per_fused_mean_mul_sigmoid_26)
        /*0014*/ 	.word	0x00000000


	//----- nvinfo : EIATTR_FRAME_SIZE
	.align		4
.L_3:
        /*0018*/ 	.byte	0x04, 0x11
        /*001a*/ 	.short	(.L_5 - .L_4)
	.align		4
.L_4:
        /*001c*/ 	.word	index@(triton_per_fused_mean_mul_sigmoid_26)
        /*0020*/ 	.word	0x00000000


	//----- nvinfo : EIATTR_MIN_STACK_SIZE
	.align		4
.L_5:
        /*0024*/ 	.byte	0x04, 0x12
        /*0026*/ 	.short	(.L_7 - .L_6)
	.align		4
.L_6:
        /*0028*/ 	.word	index@(triton_per_fused_mean_mul_sigmoid_26)
        /*002c*/ 	.word	0x00000000
.L_7:


//--------------------- .nv.info.triton_per_fused_mean_mul_sigmoid_26 --------------------------
	.section	.nv.info.triton_per_fused_mean_mul_sigmoid_26,"",@"SHT_CUDA_INFO"
	.sectionflags	@""
	.align	4


	//----- nvinfo : EIATTR_CUDA_API_VERSION
	.align		4
        /*0000*/ 	.byte	0x04, 0x37
        /*0002*/ 	.short	(.L_9 - .L_8)
.L_8:
        /*0004*/ 	.word	0x0000007c


	//----- nvinfo : EIATTR_KPARAM_INFO
	.align		4
.L_9:
        /*0008*/ 	.byte	0x04, 0x17
        /*000a*/ 	.short	(.L_11 - .L_10)
.L_10:
        /*000c*/ 	.word	0x00000000
        /*0010*/ 	.short	0x0003
        /*0012*/ 	.short	0x0014
        /*0014*/ 	.byte	0x00, 0xf0, 0x11, 0x00


	//----- nvinfo : EIATTR_KPARAM_INFO
	.align		4
.L_11:
        /*0018*/ 	.byte	0x04, 0x17
        /*001a*/ 	.short	(.L_13 - .L_12)
.L_12:
        /*001c*/ 	.word	0x00000000
        /*0020*/ 	.short	0x0002
        /*0022*/ 	.short	0x0010
        /*0024*/ 	.byte	0x00, 0xf0, 0x11, 0x00


	//----- nvinfo : EIATTR_KPARAM_INFO
	.align		4
.L_13:
        /*0028*/ 	.byte	0x04, 0x17
        /*002a*/ 	.short	(.L_15 - .L_14)
.L_14:
        /*002c*/ 	.word	0x00000000
        /*0030*/ 	.short	0x0001
        /*0032*/ 	.short	0x0008
        /*0034*/ 	.byte	0x00, 0xf4, 0x21, 0x00


	//----- nvinfo : EIATTR_KPARAM_INFO
	.align		4
.L_15:
        /*0038*/ 	.byte	0x04, 0x17
        /*003a*/ 	.short	(.L_17 - .L_16)
.L_16:
        /*003c*/ 	.word	0x00000000
        /*0040*/ 	.short	0x0000
        /*0042*/ 	.short	0x0000
        /*0044*/ 	.byte	0x00, 0xf4, 0x21, 0x00


	//----- nvinfo : EIATTR_SPARSE_MMA_MASK
	.align		4
.L_17:
        /*0048*/ 	.byte	0x03, 0x50
        /*004a*/ 	.short	0x0000


	//----- nvinfo : EIATTR_MAXREG_COUNT
	.align		4
        /*004c*/ 	.byte	0x03, 0x1b
        /*004e*/ 	.short	0x00ff


	//----- nvinfo : EIATTR_COOP_GROUP_MASK_REGIDS
	.align		4
        /*0050*/ 	.byte	0x04, 0x29
        /*0052*/ 	.short	(.L_19 - .L_18)


	//   ....[0]....
.L_18:
        /*0054*/ 	.word	0xffffffff


	//   ....[1]....
        /*0058*/ 	.word	0xffffffff


	//   ....[2]....
        /*005c*/ 	.word	0xffffffff


	//   ....[3]....
        /*0060*/ 	.word	0xffffffff


	//   ....[4]....
        /*0064*/ 	.word	0xffffffff


	//   ....[5]....
        /*0068*/ 	.word	0xffffffff


	//   ....[6]....
        /*006c*/ 	.word	0xffffffff


	//----- nvinfo : EIATTR_COOP_GROUP_INSTR_OFFSETS
	.align		4
.L_19:
        /*0070*/ 	.byte	0x04, 0x28
        /*0072*/ 	.short	(.L_21 - .L_20)


	//   ....[0]....
.L_20:
        /*0074*/ 	.word	0x00000380


	//   ....[1]....
        /*0078*/ 	.word	0x000003a0


	//   ....[2]....
        /*007c*/ 	.word	0x00000400


	//   ....[3]....
        /*0080*/ 	.word	0x00000410


	//   ....[4]....
        /*0084*/ 	.word	0x00000460


	//   ....[5]....
        /*0088*/ 	.word	0x00000480


	//   ....[6]....
        /*008c*/ 	.word	0x00000590


	//----- nvinfo : EIATTR_EXIT_INSTR_OFFSETS
	.align		4
.L_21:
        /*0090*/ 	.byte	0x04, 0x1c
        /*0092*/ 	.short	(.L_23 - .L_22)


	//   ....[0]....
.L_22:
        /*0094*/ 	.word	0x00000680


	//   ....[1]....
        /*0098*/ 	.word	0x000006b0


	//----- nvinfo : EIATTR_REQNTID
	.align		4
.L_23:
        /*009c*/ 	.byte	0x04, 0x10
        /*009e*/ 	.short	(.L_25 - .L_24)
.L_24:
        /*00a0*/ 	.word	0x00000040
        /*00a4*/ 	.word	0x00000001
        /*00a8*/ 	.word	0x00000001


	//----- nvinfo : EIATTR_CBANK_PARAM_SIZE
	.align		4
.L_25:
        /*00ac*/ 	.byte	0x03, 0x19
        /*00ae*/ 	.short	0x0018


	//----- nvinfo : EIATTR_PARAM_CBANK
	.align		4
        /*00b0*/ 	.byte	0x04, 0x0a
        /*00b2*/ 	.short	(.L_27 - .L_26)
	.align		4
.L_26:
        /*00b4*/ 	.word	index@(.nv.constant0.triton_per_fused_mean_mul_sigmoid_26)
        /*00b8*/ 	.short	0x0210
        /*00ba*/ 	.short	0x0018


	//----- nvinfo : EIATTR_SW_WAR
	.align		4
.L_27:
        /*00bc*/ 	.byte	0x04, 0x36
        /*00be*/ 	.short	(.L_29 - .L_28)
.L_28:
        /*00c0*/ 	.word	0x00000008
.L_29:


//--------------------- .nv.callgraph             --------------------------
	.section	.nv.callgraph,"",@"SHT_CUDA_CALLGRAPH"
	.align	4
	.sectionentsize	8
	.align		4
        /*0000*/ 	.word	0x00000000
	.align		4
        /*0004*/ 	.word	0xffffffff
	.align		4
        /*0008*/ 	.word	0x00000000
	.align		4
        /*000c*/ 	.word	0xfffffffe
	.align		4
        /*0010*/ 	.word	0x00000000
	.align		4
        /*0014*/ 	.word	0xfffffffd
	.align		4
        /*0018*/ 	.word	0x00000000
	.align		4
        /*001c*/ 	.word	0xfffffffc


//--------------------- .text.triton_per_fused_mean_mul_sigmoid_26 --------------------------
	.section	.text.triton_per_fused_mean_mul_sigmoid_26,"ax",@progbits
	.sectionflags	@"SHF_BARRIERS=1"
	.align	128
        .global         triton_per_fused_mean_mul_sigmoid_26
        .type           triton_per_fused_mean_mul_sigmoid_26,@function
        .size           triton_per_fused_mean_mul_sigmoid_26,(.L_x_1 - triton_per_fused_mean_mul_sigmoid_26)
        .other          triton_per_fused_mean_mul_sigmoid_26,@"STO_CUDA_ENTRY STV_DEFAULT"
triton_per_fused_mean_mul_sigmoid_26:
.text.triton_per_fused_mean_mul_sigmoid_26:
[----:B------:R-:W0:Y:S02]  /*0000*/  LDC R1, c[0x0][0x28] ;  /* 0x00000a00ff017b82 */ /* 0x000e240000000800 */
[----:B------:R-:W1:Y:S01]  /*0010*/  S2R R0, SR_TID.X ;  /* 0x0000000000007919 */ /* 0x000e620000002100 */
[----:B------:R-:W2:Y:S01]  /*0020*/  LDC.64 R6, c[0x0][0x218] ;  /* 0x00008600ff067b82 */ /* 0x000ea20000000a00 */
[----:B------:R-:W-:Y:S01]  /*0030*/  ULDC.64 UR6, c[0x0][0x208] ;  /* 0x0000820000067ab9 */ /* 0x000fe20000000a00 */
[----:B------:R-:W3:Y:S01]  /*0040*/  S2R R3, SR_CTAID.X ;  /* 0x0000000000037919 */ /* 0x000ee20000002500 */
[----:B-1----:R-:W-:Y:S01]  /*0050*/  IMAD.SHL.U32 R2, R0, 0x2, RZ ;  /* 0x0000000200027824 */ /* 0x002fe200078e00ff */
[----:B------:R-:W-:Y:S01]  /*0060*/  SHF.R.U32.HI R11, RZ, 0x2, R0 ;  /* 0x00000002ff0b7819 */ /* 0x000fe20000011600 */
[----:B---3--:R-:W-:-:S03]  /*0070*/  IMAD.SHL.U32 R3, R3, 0x8, RZ ;  /* 0x0000000803037824 */ /* 0x008fc600078e00ff */
[----:B------:R-:W-:-:S04]  /*0080*/  LOP3.LUT R2, R2, 0x6, RZ, 0xc0, !PT ;  /* 0x0000000602027812 */ /* 0x000fc800078ec0ff */
[----:B------:R-:W-:-:S04]  /*0090*/  LOP3.LUT R5, R3, R2, RZ, 0xfc, !PT ;  /* 0x0000000203057212 */ /* 0x000fc800078efcff */
[C---:B------:R-:W-:Y:S01]  /*00a0*/  ISETP.GE.AND P0, PT, R5.reuse, 0xc00, PT ;  /* 0x00000c000500780c */ /* 0x040fe20003f06270 */
[----:B------:R-:W-:-:S05]  /*00b0*/  IMAD.HI R8, R5, 0x2aaaaaab, RZ ;  /* 0x2aaaaaab05087827 */ /* 0x000fca00078e02ff */
[----:B------:R-:W-:-:S04]  /*00c0*/  SHF.R.U32.HI R9, RZ, 0x1f, R8 ;  /* 0x0000001fff097819 */ /* 0x000fc80000011608 */
[----:B------:R-:W-:Y:S02]  /*00d0*/  LEA.HI.SX32 R10, R8, R9, 0x19 ;  /* 0x00000009080a7211 */ /* 0x000fe400078fcaff */
[----:B------:R-:W-:-:S03]  /*00e0*/  SGXT.U32 R8, R11, 0x4 ;  /* 0x000000040b08781a */ /* 0x000fc60000000000 */
[----:B------:R-:W-:-:S04]  /*00f0*/  IMAD R9, R10, -0x300, R5 ;  /* 0xfffffd000a097824 */ /* 0x000fc800078e0205 */
[----:B------:R-:W-:-:S04]  /*0100*/  IMAD R9, R8, 0x300, R9 ;  /* 0x0000030008097824 */ /* 0x000fc800078e0209 */
[----:B------:R-:W-:-:S04]  /*0110*/  IMAD R9, R10, 0x3000, R9 ;  /* 0x000030000a097824 */ /* 0x000fc800078e0209 */
[----:B--2---:R-:W-:Y:S01]  /*0120*/  IMAD.WIDE R6, R9, 0x4, R6 ;  /* 0x0000000409067825 */ /* 0x004fe200078e0206 */
[----:B------:R-:W-:-:S06]  /*0130*/  CS2R R8, SRZ ;  /* 0x0000000000087805 */ /* 0x000fcc000001ff00 */
[----:B------:R1:W2:Y:S01]  /*0140*/  @!P0 LDG.E.64 R8, desc[UR6][R6.64] ;  /* 0x0000000606088981 */ /* 0x0002a2000c1e1b00 */
[----:B------:R-:W3:Y:S01]  /*0150*/  S2UR UR5, SR_CgaCtaId ;  /* 0x00000000000579c3 */ /* 0x000ee20000008800 */
[----:B------:R-:W-:Y:S01]  /*0160*/  UMOV UR4, 0x400 ;  /* 0x0000040000047882 */ /* 0x000fe20000000000 */
[----:B------:R-:W-:Y:S01]  /*0170*/  LOP3.LUT R3, R3, 0x7, R0, 0xf8, !PT ;  /* 0x0000000703037812 */ /* 0x000fe200078ef800 */
[----:B-1----:R-:W-:Y:S01]  /*0180*/  HFMA2.MMA R7, -RZ, RZ, 1.625, 0 ;  /* 0x3e800000ff077435 */ /* 0x002fe200000001ff */
[----:B---3--:R-:W-:Y:S01]  /*0190*/  UPRMT UR4, UR5, 0x654, UR4 ;  /* 0x0000065405047896 */ /* 0x008fe20008000004 */
[----:B--2---:R-:W-:Y:S02]  /*01a0*/  SEL R8, R8, RZ, !P0 ;  /* 0x000000ff08087207 */ /* 0x004fe40004000000 */
[----:B------:R-:W-:-:S03]  /*01b0*/  SEL R9, R9, RZ, !P0 ;  /* 0x000000ff09097207 */ /* 0x000fc60004000000 */
[----:B------:R-:W-:Y:S02]  /*01c0*/  FADD R5, RZ, -R8 ;  /* 0x80000008ff057221 */ /* 0x000fe40000000000 */
[----:B------:R-:W-:Y:S02]  /*01d0*/  FADD R10, RZ, -R9 ;  /* 0x80000009ff0a7221 */ /* 0x000fe40000000000 */
[----:B------:R-:W-:Y:S02]  /*01e0*/  FMUL R5, R5, 1.4426950216293334961 ;  /* 0x3fb8aa3b05057820 */ /* 0x000fe40000400000 */
[----:B------:R-:W-:-:S03]  /*01f0*/  FMUL R11, R10, 1.4426950216293334961 ;  /* 0x3fb8aa3b0a0b7820 */ /* 0x000fc60000400000 */
[----:B------:R-:W-:Y:S02]  /*0200*/  FSETP.GEU.AND P1, PT, R5, -126, PT ;  /* 0xc2fc00000500780b */ /* 0x000fe40003f2e000 */
[----:B------:R-:W-:-:S11]  /*0210*/  FSETP.GEU.AND P2, PT, R11, -126, PT ;  /* 0xc2fc00000b00780b */ /* 0x000fd60003f4e000 */
[----:B------:R-:W-:Y:S02]  /*0220*/  @!P1 FMUL R5, R5, 0.5 ;  /* 0x3f00000005059820 */ /* 0x000fe40000400000 */
[----:B------:R-:W-:Y:S02]  /*0230*/  @!P2 FMUL R11, R11, 0.5 ;  /* 0x3f0000000b0ba820 */ /* 0x000fe40000400000 */
[----:B------:R-:W1:Y:S08]  /*0240*/  MUFU.EX2 R10, R5 ;  /* 0x00000005000a7308 */ /* 0x000e700000000800 */
[----:B------:R-:W2:Y:S01]  /*0250*/  MUFU.EX2 R6, R11 ;  /* 0x0000000b00067308 */ /* 0x000ea20000000800 */
[----:B-1----:R-:W-:-:S04]  /*0260*/  @!P1 FMUL R10, R10, R10 ;  /* 0x0000000a0a0a9220 */ /* 0x002fc80000400000 */
[----:B------:R-:W-:Y:S01]  /*0270*/  FADD R10, R10, 1 ;  /* 0x3f8000000a0a7421 */ /* 0x000fe20000000000 */
[----:B--2---:R-:W-:-:S04]  /*0280*/  @!P2 FMUL R6, R6, R6 ;  /* 0x000000060606a220 */ /* 0x004fc80000400000 */
[----:B------:R-:W-:Y:S01]  /*0290*/  FSETP.GT.AND P1, PT, R10, 8.50705917302346158658e+37, PT ;  /* 0x7e8000000a00780b */ /* 0x000fe20003f24000 */
[----:B------:R-:W-:-:S03]  /*02a0*/  FADD R6, R6, 1 ;  /* 0x3f80000006067421 */ /* 0x000fc60000000000 */
[----:B------:R-:W-:Y:S02]  /*02b0*/  FSEL R5, R7, 1, P1 ;  /* 0x3f80000007057808 */ /* 0x000fe40000800000 */
[----:B------:R-:W-:-:S04]  /*02c0*/  FSETP.GT.AND P2, PT, R6, 8.50705917302346158658e+37, PT ;  /* 0x7e8000000600780b */ /* 0x000fc80003f44000 */
[----:B------:R-:W-:-:S03]  /*02d0*/  FSEL R7, R7, 1, P2 ;  /* 0x3f80000007077808 */ /* 0x000fc60001000000 */
[----:B------:R-:W-:Y:S01]  /*02e0*/  @P1 FMUL R10, R10, 0.25 ;  /* 0x3e8000000a0a1820 */ /* 0x000fe20000400000 */
[----:B------:R-:W-:-:S05]  /*02f0*/  ISETP.GE.AND P1, PT, R0, 0x10, PT ;  /* 0x000000100000780c */ /* 0x000fca0003f26270 */
[----:B------:R-:W1:Y:S01]  /*0300*/  MUFU.RCP R10, R10 ;  /* 0x0000000a000a7308 */ /* 0x000e620000001000 */
[----:B------:R-:W-:-:S07]  /*0310*/  @P2 FMUL R6, R6, 0.25 ;  /* 0x3e80000006062820 */ /* 0x000fce0000400000 */
[----:B------:R-:W2:Y:S01]  /*0320*/  MUFU.RCP R6, R6 ;  /* 0x0000000600067308 */ /* 0x000ea20000001000 */
[----:B-1----:R-:W-:-:S04]  /*0330*/  FMUL R5, R10, R5 ;  /* 0x000000050a057220 */ /* 0x002fc80000400000 */
[----:B------:R-:W-:Y:S01]  /*0340*/  FMUL R5, R8, R5 ;  /* 0x0000000508057220 */ /* 0x000fe20000400000 */
[----:B--2---:R-:W-:-:S04]  /*0350*/  FMUL R12, R6, R7 ;  /* 0x00000007060c7220 */ /* 0x004fc80000400000 */
[----:B------:R-:W-:Y:S01]  /*0360*/  FSEL R5, R5, RZ, !P0 ;  /* 0x000000ff05057208 */ /* 0x000fe20004000000 */
[----:B------:R-:W-:-:S04]  /*0370*/  FMUL R12, R9, R12 ;  /* 0x0000000c090c7220 */ /* 0x000fc80000400000 */
[----:B------:R-:W1:Y:S01]  /*0380*/  SHFL.BFLY PT, R8, R5, 0x10, 0x1f ;  /* 0x0e001f0005087f89 */ /* 0x000e6200000e0000 */
[----:B------:R-:W-:-:S05]  /*0390*/  FSEL R12, R12, RZ, !P0 ;  /* 0x000000ff0c0c7208 */ /* 0x000fca0004000000 */
[----:B------:R-:W2:Y:S01]  /*03a0*/  SHFL.BFLY PT, R7, R12, 0x10, 0x1f ;  /* 0x0e001f000c077f89 */ /* 0x000ea200000e0000 */
[----:B-1----:R-:W-:Y:S01]  /*03b0*/  FADD R8, R5, R8 ;  /* 0x0000000805087221 */ /* 0x002fe20000000000 */
[----:B------:R-:W-:-:S04]  /*03c0*/  LOP3.LUT R5, R0, 0x1f, RZ, 0xc0, !PT ;  /* 0x0000001f00057812 */ /* 0x000fc800078ec0ff */
[----:B------:R-:W-:Y:S01]  /*03d0*/  ISETP.GE.U32.AND P0, PT, R5, 0x4, PT ;  /* 0x000000040500780c */ /* 0x000fe20003f06070 */
[----:B--2---:R-:W-:Y:S01]  /*03e0*/  FADD R9, R12, R7 ;  /* 0x000000070c097221 */ /* 0x004fe20000000000 */
[----:B------:R-:W-:Y:S01]  /*03f0*/  SHF.R.U32.HI R12, RZ, 0x3, R0 ;  /* 0x00000003ff0c7819 */ /* 0x000fe20000011600 */
[----:B------:R-:W1:Y:S04]  /*0400*/  SHFL.BFLY PT, R7, R8, 0x8, 0x1f ;  /* 0x0d001f0008077f89 */ /* 0x000e6800000e0000 */
[----:B------:R-:W2:Y:S01]  /*0410*/  SHFL.BFLY PT, R6, R9, 0x8, 0x1f ;  /* 0x0d001f0009067f89 */ /* 0x000ea200000e0000 */
[----:B-1----:R-:W-:Y:S01]  /*0420*/  FADD R7, R8, R7 ;  /* 0x0000000708077221 */ /* 0x002fe20000000000 */
[----:B------:R-:W-:Y:S02]  /*0430*/  IMAD.SHL.U32 R8, R2, 0x8, RZ ;  /* 0x0000000802087824 */ /* 0x000fe400078e00ff */
[----:B--2---:R-:W-:Y:S01]  /*0440*/  FADD R10, R9, R6 ;  /* 0x00000006090a7221 */ /* 0x004fe20000000000 */
[----:B------:R-:W-:Y:S01]  /*0450*/  LOP3.LUT R9, R12, 0x4, RZ, 0xc0, !PT ;  /* 0x000000040c097812 */ /* 0x000fe200078ec0ff */
[----:B------:R-:W1:Y:S03]  /*0460*/  SHFL.BFLY PT, R6, R7, 0x4, 0x1f ;  /* 0x0c801f0007067f89 */ /* 0x000e6600000e0000 */
[----:B------:R-:W-:Y:S01]  /*0470*/  LOP3.LUT R5, R8, R9, RZ, 0xfc, !PT ;  /* 0x0000000908057212 */ /* 0x000fe200078efcff */
[----:B------:R-:W2:Y:S01]  /*0480*/  SHFL.BFLY PT, R11, R10, 0x4, 0x1f ;  /* 0x0c801f000a0b7f89 */ /* 0x000ea200000e0000 */
[----:B-1----:R-:W-:Y:S01]  /*0490*/  FADD R12, R7, R6 ;  /* 0x00000006070c7221 */ /* 0x002fe20000000000 */
[----:B------:R-:W-:Y:S01]  /*04a0*/  LEA R6, R0, UR4, 0x2 ;  /* 0x0000000400067c11 */ /* 0x000fe2000f8e10ff */
[----:B--2---:R-:W-:-:S03]  /*04b0*/  FADD R14, R10, R11 ;  /* 0x0000000b0a0e7221 */ /* 0x004fc60000000000 */
[----:B------:R-:W-:Y:S01]  /*04c0*/  @!P0 STS [R5+UR4], R12 ;  /* 0x0000000c05008988 */ /* 0x000fe20008000804 */
[----:B------:R-:W-:Y:S02]  /*04d0*/  LOP3.LUT R10, R0, 0x1, RZ, 0xc0, !PT ;  /* 0x00000001000a7812 */ /* 0x000fe400078ec0ff */
[----:B------:R-:W-:Y:S01]  /*04e0*/  IADD3 R11, R8, UR4, RZ ;  /* 0x00000004080b7c10 */ /* 0x000fe2000fffe0ff */
[----:B------:R1:W-:Y:S01]  /*04f0*/  @!P0 STS [R5+UR4+0x8], R14 ;  /* 0x0000080e05008988 */ /* 0x0003e20008000804 */
[----:B------:R-:W-:Y:S01]  /*0500*/  BAR.SYNC.DEFER_BLOCKING 0x0 ;  /* 0x0000000000007b1d */ /* 0x000fe20000010000 */
[----:B------:R-:W-:Y:S02]  /*0510*/  ISETP.NE.U32.AND P0, PT, R10, 0x1, PT ;  /* 0x000000010a00780c */ /* 0x000fe40003f05070 */
[----:B------:R-:W-:Y:S01]  /*0520*/  IMAD R11, R2, -0x4, R11 ;  /* 0xfffffffc020b7824 */ /* 0x000fe200078e020b */
[----:B------:R-:W-:Y:S02]  /*0530*/  SHF.R.U32.HI R2, RZ, 0x3, R0 ;  /* 0x00000003ff027819 */ /* 0x000fe40000011600 */
[----:B------:R-:W-:-:S02]  /*0540*/  ISETP.LT.AND P0, PT, R0, 0x10, P0 ;  /* 0x000000100000780c */ /* 0x000fc40000701270 */
[----:B-1----:R-:W-:Y:S02]  /*0550*/  LOP3.LUT R5, R0, 0x7, RZ, 0xc0, !PT ;  /* 0x0000000700057812 */ /* 0x002fe400078ec0ff */
[----:B------:R-:W-:Y:S02]  /*0560*/  SGXT.U32 R2, R2, 0x2 ;  /* 0x000000020202781a */ /* 0x000fe40000000000 */
[----:B------:R-:W-:Y:S01]  /*0570*/  LEA R10, R5, UR4, 0x2 ;  /* 0x00000004050a7c11 */ /* 0x000fe2000f8e10ff */
[----:B------:R-:W1:Y:S04]  /*0580*/  @!P1 LDS R4, [R6] ;  /* 0x0000000006049984 */ /* 0x000e680000000800 */
[----:B-1----:R-:W1:Y:S02]  /*0590*/  SHFL.BFLY PT, R7, R4, 0x1, 0x1f ;  /* 0x0c201f0004077f89 */ /* 0x002e6400000e0000 */
[----:B-1----:R-:W-:-:S02]  /*05a0*/  FADD R7, R4, R7 ;  /* 0x0000000704077221 */ /* 0x002fc40000000000 */
[----:B------:R-:W1:Y:S03]  /*05b0*/  LDC.64 R4, c[0x0][0x210] ;  /* 0x00008400ff047b82 */ /* 0x000e660000000a00 */
[----:B------:R-:W-:Y:S05]  /*05c0*/  @P0 STS [R6], R7 ;  /* 0x0000000706000388 */ /* 0x000fea0000000800 */
[----:B------:R-:W-:Y:S01]  /*05d0*/  BAR.SYNC.DEFER_BLOCKING 0x0 ;  /* 0x0000000000007b1d */ /* 0x000fe20000010000 */
[----:B------:R-:W-:-:S04]  /*05e0*/  LOP3.LUT P0, RZ, R9, R2, RZ, 0xfc, !PT ;  /* 0x0000000209ff7212 */ /* 0x000fc8000780fcff */
[C---:B------:R-:W-:Y:S01]  /*05f0*/  ISETP.LT.AND P0, PT, R3.reuse, 0xc00, !P0 ;  /* 0x00000c000300780c */ /* 0x040fe20004701270 */
[----:B-1----:R-:W-:Y:S01]  /*0600*/  IMAD.WIDE R2, R3, 0x4, R4 ;  /* 0x0000000403027825 */ /* 0x002fe200078e0204 */
[----:B------:R-:W-:Y:S04]  /*0610*/  LDS R12, [R8+UR4] ;  /* 0x00000004080c7984 */ /* 0x000fe80008000800 */
[----:B------:R-:W1:Y:S01]  /*0620*/  LDS R13, [R8+UR4+0x8] ;  /* 0x00000804080d7984 */ /* 0x000e620008000800 */
[----:B------:R-:W-:Y:S06]  /*0630*/  BAR.SYNC.DEFER_BLOCKING 0x0 ;  /* 0x0000000000007b1d */ /* 0x000fec0000010000 */
[----:B-1----:R1:W-:Y:S02]  /*0640*/  STS.64 [R11], R12 ;  /* 0x0000000c0b007388 */ /* 0x0023e40000000a00 */
[----:B------:R-:W-:Y:S06]  /*0650*/  BAR.SYNC.DEFER_BLOCKING 0x0 ;  /* 0x0000000000007b1d */ /* 0x000fec0000010000 */
[----:B------:R-:W2:Y:S02]  /*0660*/  LDS R10, [R10] ;  /* 0x000000000a0a7984 */ /* 0x000ea40000000800 */
[----:B------:R-:W-:Y:S06]  /*0670*/  BAR.SYNC.DEFER_BLOCKING 0x0 ;  /* 0x0000000000007b1d */ /* 0x000fec0000010000 */
[----:B-1----:R-:W-:Y:S05]  /*0680*/  @!P0 EXIT ;  /* 0x000000000000894d */ /* 0x002fea0003800000 */
[----:B--2---:R-:W-:-:S05]  /*0690*/  FMUL R5, R10, 0.0625 ;  /* 0x3d8000000a057820 */ /* 0x004fca0000400000 */
[----:B------:R-:W-:Y:S01]  /*06a0*/  STG.E desc[UR6][R2.64], R5 ;  /* 0x0000000502007986 */ /* 0x000fe2000c101906 */
[----:B------:R-:W-:Y:S05]  /*06b0*/  EXIT ;  /* 0x000000000000794d */ /* 0x000fea0003800000 */
.L_x_0:
[----:B------:R-:W-:-:S00]  /*06c0*/  BRA `(.L_x_0) ;  /* 0xfffffffc00fc7947 */ /* 0x000fc0000383ffff */
[----:B------:R-:W-:-:S00]  /*06d0*/  NOP ;  /* 0x0000000000007918 */ /* 0x000fc00000000000 */
        /* <DEDUP_REMOVED lines=10> */
.L_x_1:


//--------------------- .nv.shared.triton_per_fused_mean_mul_sigmoid_26 --------------------------
	.section	.nv.shared.triton_per_fused_mean_mul_sigmoid_26,"aw",@nobits
	.sectionflags	@""
	.align	16
	.zero		1024


//--------------------- .nv.constant0.triton_per_fused_mean_mul_sigmoid_26 --------------------------
	.section	.nv.constant0.triton_per_fused_mean_mul_sigmoid_26,"a",@progbits
	.sectionflags	@""
	.align	4
.nv.constant0.triton_per_fused_mean_mul_sigmoid_26:
	.zero		552
